//
// Generated by NVIDIA NVVM Compiler
//
// Compiler Build ID: CL-36424714
// Cuda compilation tools, release 13.0, V13.0.88
// Based on NVVM 20.0.0
//

.version 9.0
.target sm_100
.address_size 64

	// .globl	_Z7bfs_gpuPiS_S_S_i

.visible .entry _Z7bfs_gpuPiS_S_S_i(
	.param .u64 .ptr .align 1 _Z7bfs_gpuPiS_S_S_i_param_0,
	.param .u64 .ptr .align 1 _Z7bfs_gpuPiS_S_S_i_param_1,
	.param .u64 .ptr .align 1 _Z7bfs_gpuPiS_S_S_i_param_2,
	.param .u64 .ptr .align 1 _Z7bfs_gpuPiS_S_S_i_param_3,
	.param .u32 _Z7bfs_gpuPiS_S_S_i_param_4
)
{
	.reg .pred 	%p<13>;
	.reg .b32 	%r<69>;
	.reg .b64 	%rd<28>;

	ld.param.u64 	%rd8, [_Z7bfs_gpuPiS_S_S_i_param_0];
	ld.param.u64 	%rd7, [_Z7bfs_gpuPiS_S_S_i_param_1];
	ld.param.u64 	%rd9, [_Z7bfs_gpuPiS_S_S_i_param_2];
	ld.param.u64 	%rd10, [_Z7bfs_gpuPiS_S_S_i_param_3];
	ld.param.u32 	%r25, [_Z7bfs_gpuPiS_S_S_i_param_4];
	cvta.to.global.u64 	%rd1, %rd10;
	cvta.to.global.u64 	%rd2, %rd8;
	cvta.to.global.u64 	%rd3, %rd9;
	mov.u32 	%r26, %ctaid.x;
	mov.u32 	%r27, %ntid.x;
	mov.u32 	%r28, %tid.x;
	mad.lo.s32 	%r1, %r26, %r27, %r28;
	setp.ge.s32 	%p1, %r1, %r25;
	@%p1 bra 	$L__BB0_19;
	mul.wide.s32 	%rd11, %r1, 4;
	add.s64 	%rd4, %rd3, %rd11;
	ld.global.u32 	%r29, [%rd4];
	setp.eq.s32 	%p2, %r29, 1000000000;
	@%p2 bra 	$L__BB0_19;
	cvta.to.global.u64 	%rd12, %rd7;
	add.s64 	%rd14, %rd12, %rd11;
	ld.global.u32 	%r2, [%rd14];
	ld.global.u32 	%r3, [%rd14+4];
	setp.ge.s32 	%p3, %r2, %r3;
	@%p3 bra 	$L__BB0_19;
	sub.s32 	%r30, %r3, %r2;
	and.b32  	%r4, %r30, 3;
	setp.eq.s32 	%p4, %r4, 0;
	mov.u32 	%r63, %r2;
	@%p4 bra 	$L__BB0_8;
	neg.s32 	%r61, %r4;
	mov.u32 	%r63, %r2;
$L__BB0_5:
	.pragma "nounroll";
	mul.wide.s32 	%rd15, %r63, 4;
	add.s64 	%rd16, %rd2, %rd15;
	ld.global.u32 	%r31, [%rd16];
	mul.wide.s32 	%rd17, %r31, 4;
	add.s64 	%rd18, %rd3, %rd17;
	ld.global.u32 	%r32, [%rd4];
	add.s32 	%r33, %r32, 1;
	atom.global.min.s32 	%r34, [%rd18], %r33;
	ld.global.u32 	%r35, [%rd4];
	add.s32 	%r36, %r35, 1;
	setp.le.s32 	%p5, %r34, %r36;
	@%p5 bra 	$L__BB0_7;
	mov.b32 	%r37, 1;
	st.global.u32 	[%rd1], %r37;
$L__BB0_7:
	add.s32 	%r63, %r63, 1;
	add.s32 	%r61, %r61, 1;
	setp.ne.s32 	%p6, %r61, 0;
	@%p6 bra 	$L__BB0_5;
$L__BB0_8:
	sub.s32 	%r38, %r2, %r3;
	setp.gt.u32 	%p7, %r38, -4;
	@%p7 bra 	$L__BB0_19;
	sub.s32 	%r64, %r63, %r3;
	add.s64 	%rd5, %rd2, 8;
$L__BB0_10:
	mul.wide.s32 	%rd19, %r63, 4;
	add.s64 	%rd6, %rd5, %rd19;
	ld.global.u32 	%r39, [%rd6+-8];
	mul.wide.s32 	%rd20, %r39, 4;
	add.s64 	%rd21, %rd3, %rd20;
	ld.global.u32 	%r40, [%rd4];
	add.s32 	%r41, %r40, 1;
	atom.global.min.s32 	%r42, [%rd21], %r41;
	ld.global.u32 	%r66, [%rd4];
	add.s32 	%r43, %r66, 1;
	setp.le.s32 	%p8, %r42, %r43;
	@%p8 bra 	$L__BB0_12;
	mov.b32 	%r44, 1;
	st.global.u32 	[%rd1], %r44;
	ld.global.u32 	%r66, [%rd4];
$L__BB0_12:
	ld.global.u32 	%r45, [%rd6+-4];
	mul.wide.s32 	%rd22, %r45, 4;
	add.s64 	%rd23, %rd3, %rd22;
	add.s32 	%r46, %r66, 1;
	atom.global.min.s32 	%r47, [%rd23], %r46;
	ld.global.u32 	%r67, [%rd4];
	add.s32 	%r48, %r67, 1;
	setp.le.s32 	%p9, %r47, %r48;
	@%p9 bra 	$L__BB0_14;
	mov.b32 	%r49, 1;
	st.global.u32 	[%rd1], %r49;
	ld.global.u32 	%r67, [%rd4];
$L__BB0_14:
	ld.global.u32 	%r50, [%rd6];
	mul.wide.s32 	%rd24, %r50, 4;
	add.s64 	%rd25, %rd3, %rd24;
	add.s32 	%r51, %r67, 1;
	atom.global.min.s32 	%r52, [%rd25], %r51;
	ld.global.u32 	%r68, [%rd4];
	add.s32 	%r53, %r68, 1;
	setp.le.s32 	%p10, %r52, %r53;
	@%p10 bra 	$L__BB0_16;
	mov.b32 	%r54, 1;
	st.global.u32 	[%rd1], %r54;
	ld.global.u32 	%r68, [%rd4];
$L__BB0_16:
	ld.global.u32 	%r55, [%rd6+4];
	mul.wide.s32 	%rd26, %r55, 4;
	add.s64 	%rd27, %rd3, %rd26;
	add.s32 	%r56, %r68, 1;
	atom.global.min.s32 	%r57, [%rd27], %r56;
	ld.global.u32 	%r58, [%rd4];
	add.s32 	%r59, %r58, 1;
	setp.le.s32 	%p11, %r57, %r59;
	@%p11 bra 	$L__BB0_18;
	mov.b32 	%r60, 1;
	st.global.u32 	[%rd1], %r60;
$L__BB0_18:
	add.s32 	%r63, %r63, 4;
	add.s32 	%r64, %r64, 4;
	setp.ne.s32 	%p12, %r64, 0;
	@%p12 bra 	$L__BB0_10;
$L__BB0_19:
	ret;

}


// ===== COMPILED SASS (sm_100) =====

	.target	sm_100

	.elftype	@"ET_EXEC"


//--------------------- .note.nv.tkinfo           --------------------------
	.section	.note.nv.tkinfo,"",@"SHT_NOTE"
	.sectionflags	@"SHF_NOTE_NV_TKINFO"
	.tkinfo
        /*0018*/ 	.word	0x00000002
        /*0030*/ 	.string	""
        /*0030*/ 	.string	"ptxas"
        /*0030*/ 	.string	"Cuda compilation tools, release 13.0, V13.0.88"
        /*0030*/ 	.string	"Build cuda_13.0.r13.0/compiler.36424714_0"
        /*0030*/ 	.string	"-arch sm_100 -m 64 "



//--------------------- .note.nv.cuinfo           --------------------------
	.section	.note.nv.cuinfo,"",@"SHT_NOTE"
	.sectionflags	@"SHF_NOTE_NV_CUINFO"
        /*0018*/ 	.short	0x0002
        /*001a*/ 	.short	0x0064
        /*001c*/ 	.short	0x0082
	.zero		2


//--------------------- .nv.info                  --------------------------
	.section	.nv.info,"",@"SHT_CUDA_INFO"
	.align	4


	//----- nvinfo : EIATTR_REGCOUNT
	.align		4
        /*0000*/ 	.byte	0x04, 0x2f
        /*0002*/ 	.short	(.L_1 - .L_0)
	.align		4
.L_0:
        /*0004*/ 	.word	index@(_Z7bfs_gpuPiS_S_S_i)
        /*0008*/ 	.word	0x0000001a


	//----- nvinfo : EIATTR_FRAME_SIZE
	.align		4
.L_1:
        /*000c*/ 	.byte	0x04, 0x11
        /*000e*/ 	.short	(.L_3 - .L_2)
	.align		4
.L_2:
        /*0010*/ 	.word	index@(_Z7bfs_gpuPiS_S_S_i)
        /*0014*/ 	.word	0x00000000


	//----- nvinfo : EIATTR_MIN_STACK_SIZE
	.align		4
.L_3:
        /*0018*/ 	.byte	0x04, 0x12
        /*001a*/ 	.short	(.L_5 - .L_4)
	.align		4
.L_4:
        /*001c*/ 	.word	index@(_Z7bfs_gpuPiS_S_S_i)
        /*0020*/ 	.word	0x00000000
.L_5:


//--------------------- .nv.compat                --------------------------
	.section	.nv.compat,"",@"SHT_CUDA_COMPAT_INFO"
	.align	4
        /*0000*/ 	.byte	0x02, 0x09, 0x00, 0x00, 0x02, 0x02, 0x01, 0x00, 0x02, 0x05, 0x05, 0x00, 0x03, 0x07, 0x01, 0x01
        /*0010*/ 	.byte	0x02, 0x03, 0x00, 0x00, 0x02, 0x06, 0x01, 0x00, 0x04, 0x0b, 0x08, 0x00, 0x09, 0x00, 0x00, 0x00
        /*0020*/ 	.byte	0x00, 0x00, 0x00, 0x00


//--------------------- .nv.info._Z7bfs_gpuPiS_S_S_i --------------------------
	.section	.nv.info._Z7bfs_gpuPiS_S_S_i,"",@"SHT_CUDA_INFO"
	.sectionflags	@""
	.align	4


	//----- nvinfo : EIATTR_CUDA_API_VERSION
	.align		4
        /*0000*/ 	.byte	0x04, 0x37
        /*0002*/ 	.short	(.L_7 - .L_6)
.L_6:
        /*0004*/ 	.word	0x00000082


	//----- nvinfo : EIATTR_KPARAM_INFO
	.align		4
.L_7:
        /*0008*/ 	.byte	0x04, 0x17
        /*000a*/ 	.short	(.L_9 - .L_8)
.L_8:
        /*000c*/ 	.word	0x00000000
        /*0010*/ 	.short	0x0004
        /*0012*/ 	.short	0x0020
        /*0014*/ 	.byte	0x00, 0xf0, 0x11, 0x00


	//----- nvinfo : EIATTR_KPARAM_INFO
	.align		4
.L_9:
        /*0018*/ 	.byte	0x04, 0x17
        /*001a*/ 	.short	(.L_11 - .L_10)
.L_10:
        /*001c*/ 	.word	0x00000000
        /*0020*/ 	.short	0x0003
        /*0022*/ 	.short	0x0018
        /*0024*/ 	.byte	0x00, 0xf5, 0x21, 0x00


	//----- nvinfo : EIATTR_KPARAM_INFO
	.align		4
.L_11:
        /*0028*/ 	.byte	0x04, 0x17
        /*002a*/ 	.short	(.L_13 - .L_12)
.L_12:
        /*002c*/ 	.word	0x00000000
        /*0030*/ 	.short	0x0002
        /*0032*/ 	.short	0x0010
        /*0034*/ 	.byte	0x00, 0xf5, 0x21, 0x00


	//----- nvinfo : EIATTR_KPARAM_INFO
	.align		4
.L_13:
        /*0038*/ 	.byte	0x04, 0x17
        /*003a*/ 	.short	(.L_15 - .L_14)
.L_14:
        /*003c*/ 	.word	0x00000000
        /*0040*/ 	.short	0x0001
        /*0042*/ 	.short	0x0008
        /*0044*/ 	.byte	0x00, 0xf5, 0x21, 0x00


	//----- nvinfo : EIATTR_KPARAM_INFO
	.align		4
.L_15:
        /*0048*/ 	.byte	0x04, 0x17
        /*004a*/ 	.short	(.L_17 - .L_16)
.L_16:
        /*004c*/ 	.word	0x00000000
        /*0050*/ 	.short	0x0000
        /*0052*/ 	.short	0x0000
        /*0054*/ 	.byte	0x00, 0xf5, 0x21, 0x00


	//----- nvinfo : EIATTR_SPARSE_MMA_MASK
	.align		4
.L_17:
        /*0058*/ 	.byte	0x03, 0x50
        /*005a*/ 	.short	0x0000


	//----- nvinfo : EIATTR_MAXREG_COUNT
	.align		4
        /*005c*/ 	.byte	0x03, 0x1b
        /*005e*/ 	.short	0x00ff


	//----- nvinfo : EIATTR_MERCURY_ISA_VERSION
	.align		4
        /*0060*/ 	.byte	0x03, 0x5f
        /*0062*/ 	.short	0x0101


	//----- nvinfo : EIATTR_VRC_CTA_INIT_COUNT
	.align		4
        /*0064*/ 	.byte	0x02, 0x4a
	.zero		1
	.zero		1


	//----- nvinfo : EIATTR_EXIT_INSTR_OFFSETS
	.align		4
        /*0068*/ 	.byte	0x04, 0x1c
        /*006a*/ 	.short	(.L_19 - .L_18)


	//   ....[0]....
.L_18:
        /*006c*/ 	.word	0x00000070


	//   ....[1]....
        /*0070*/ 	.word	0x000000d0


	//   ....[2]....
        /*0074*/ 	.word	0x00000130


	//   ....[3]....
        /*0078*/ 	.word	0x000002e0


	//   ....[4]....
        /*007c*/ 	.word	0x00000670


	//----- nvinfo : EIATTR_CRS_STACK_SIZE
	.align		4
.L_19:
        /*0080*/ 	.byte	0x04, 0x1e
        /*0082*/ 	.short	(.L_21 - .L_20)
.L_20:
        /*0084*/ 	.word	0x00000000


	//----- nvinfo : EIATTR_CBANK_PARAM_SIZE
	.align		4
.L_21:
        /*0088*/ 	.byte	0x03, 0x19
        /*008a*/ 	.short	0x0024


	//----- nvinfo : EIATTR_PARAM_CBANK
	.align		4
        /*008c*/ 	.byte	0x04, 0x0a
        /*008e*/ 	.short	(.L_23 - .L_22)
	.align		4
.L_22:
        /*0090*/ 	.word	index@(.nv.constant0._Z7bfs_gpuPiS_S_S_i)
        /*0094*/ 	.short	0x0380
        /*0096*/ 	.short	0x0024


	//----- nvinfo : EIATTR_SW_WAR
	.align		4
.L_23:
        /*0098*/ 	.byte	0x04, 0x36
        /*009a*/ 	.short	(.L_25 - .L_24)
.L_24:
        /*009c*/ 	.word	0x00000008
.L_25:


//--------------------- .nv.callgraph             --------------------------
	.section	.nv.callgraph,"",@"SHT_CUDA_CALLGRAPH"
	.align	4
	.sectionentsize	8
	.align		4
        /*0000*/ 	.word	0x00000000
	.align		4
        /*0004*/ 	.word	0xffffffff
	.align		4
        /*0008*/ 	.word	0x00000000
	.align		4
        /*000c*/ 	.word	0xfffffffe
	.align		4
        /*0010*/ 	.word	0x00000000
	.align		4
        /*0014*/ 	.word	0xfffffffd
	.align		4
        /*0018*/ 	.word	0x00000000
	.align		4
        /*001c*/ 	.word	0xfffffffc


//--------------------- .text._Z7bfs_gpuPiS_S_S_i --------------------------
	.section	.text._Z7bfs_gpuPiS_S_S_i,"ax",@progbits
	.align	128
        .global         _Z7bfs_gpuPiS_S_S_i
        .type           _Z7bfs_gpuPiS_S_S_i,@function
        .size           _Z7bfs_gpuPiS_S_S_i,(.L_x_5 - _Z7bfs_gpuPiS_S_S_i)
        .other          _Z7bfs_gpuPiS_S_S_i,@"STO_CUDA_ENTRY STV_DEFAULT"
_Z7bfs_gpuPiS_S_S_i:
.text._Z7bfs_gpuPiS_S_S_i:
[----:B------:R-:W-:Y:S01]  /*0000*/  LDC R1, c[0x0][0x37c] ;  /* 0x0000df00ff017b82 */ /* 0x000fe20000000800 */
[----:B------:R-:W0:Y:S07]  /*0010*/  S2R R0, SR_TID.X ;  /* 0x0000000000007919 */ /* 0x000e2e0000002100 */
[----:B------:R-:W0:Y:S01]  /*0020*/  S2UR UR4, SR_CTAID.X ;  /* 0x00000000000479c3 */ /* 0x000e220000002500 */
[----:B------:R-:W1:Y:S07]  /*0030*/  LDCU UR5, c[0x0][0x3a0] ;  /* 0x00007400ff0577ac */ /* 0x000e6e0008000800 */
[----:B------:R-:W0:Y:S02]  /*0040*/  LDC R7, c[0x0][0x360] ;  /* 0x0000d800ff077b82 */ /* 0x000e240000000800 */
[----:B0-----:R-:W-:-:S05]  /*0050*/  IMAD R7, R7, UR4, R0 ;  /* 0x0000000407077c24 */ /* 0x001fca000f8e0200 */
[----:B-1----:R-:W-:-:S13]  /*0060*/  ISETP.GE.AND P0, PT, R7, UR5, PT ;  /* 0x0000000507007c0c */ /* 0x002fda000bf06270 */
[----:B------:R-:W-:Y:S05]  /*0070*/  @P0 EXIT ;  /* 0x000000000000094d */ /* 0x000fea0003800000 */
[----:B------:R-:W0:Y:S01]  /*0080*/  LDC.64 R2, c[0x0][0x390] ;  /* 0x0000e400ff027b82 */ /* 0x000e220000000a00 */
[----:B------:R-:W1:Y:S01]  /*0090*/  LDCU.64 UR6, c[0x0][0x358] ;  /* 0x00006b00ff0677ac */ /* 0x000e620008000a00 */
[----:B0-----:R-:W-:-:S05]  /*00a0*/  IMAD.WIDE R2, R7, 0x4, R2 ;  /* 0x0000000407027825 */ /* 0x001fca00078e0202 */
[----:B-1----:R-:W2:Y:S02]  /*00b0*/  LDG.E R0, desc[UR6][R2.64] ;  /* 0x0000000602007981 */ /* 0x002ea4000c1e1900 */
[----:B--2---:R-:W-:-:S13]  /*00c0*/  ISETP.NE.AND P0, PT, R0, 0x3b9aca00, PT ;  /* 0x3b9aca000000780c */ /* 0x004fda0003f05270 */
[----:B------:R-:W-:Y:S05]  /*00d0*/  @!P0 EXIT ;  /* 0x000000000000894d */ /* 0x000fea0003800000 */
[----:B------:R-:W0:Y:S02]  /*00e0*/  LDC.64 R4, c[0x0][0x388] ;  /* 0x0000e200ff047b82 */ /* 0x000e240000000a00 */
[----:B0-----:R-:W-:-:S05]  /*00f0*/  IMAD.WIDE R4, R7, 0x4, R4 ;  /* 0x0000000407047825 */ /* 0x001fca00078e0204 */
[----:B------:R-:W2:Y:S04]  /*0100*/  LDG.E R0, desc[UR6][R4.64] ;  /* 0x0000000604007981 */ /* 0x000ea8000c1e1900 */
[----:B------:R-:W2:Y:S02]  /*0110*/  LDG.E R15, desc[UR6][R4.64+0x4] ;  /* 0x00000406040f7981 */ /* 0x000ea4000c1e1900 */
[----:B--2---:R-:W-:-:S13]  /*0120*/  ISETP.GE.AND P0, PT, R0, R15, PT ;  /* 0x0000000f0000720c */ /* 0x004fda0003f06270 */
[----:B------:R-:W-:Y:S05]  /*0130*/  @P0 EXIT ;  /* 0x000000000000094d */ /* 0x000fea0003800000 */
[----:B------:R-:W-:Y:S01]  /*0140*/  IMAD.IADD R4, R15, 0x1, -R0 ;  /* 0x000000010f047824 */ /* 0x000fe200078e0a00 */
[----:B------:R-:W-:Y:S01]  /*0150*/  IADD3 R5, PT, PT, R0, -R15, RZ ;  /* 0x8000000f00057210 */ /* 0x000fe20007ffe0ff */
[----:B------:R-:W-:Y:S03]  /*0160*/  BSSY.RECONVERGENT B0, `(.L_x_0) ;  /* 0x0000017000007945 */ /* 0x000fe60003800200 */
[----:B------:R-:W-:Y:S02]  /*0170*/  LOP3.LUT P1, R8, R4, 0x3, RZ, 0xc0, !PT ;  /* 0x0000000304087812 */ /* 0x000fe4000782c0ff */
[----:B------:R-:W-:-:S11]  /*0180*/  ISETP.GT.U32.AND P0, PT, R5, -0x4, PT ;  /* 0xfffffffc0500780c */ /* 0x000fd60003f04070 */
[----:B------:R-:W-:Y:S05]  /*0190*/  @!P1 BRA `(.L_x_1) ;  /* 0x00000000004c9947 */ /* 0x000fea0003800000 */
[----:B------:R-:W0:Y:S01]  /*01a0*/  LDC.64 R4, c[0x0][0x390] ;  /* 0x0000e400ff047b82 */ /* 0x000e220000000a00 */
[----:B------:R-:W-:-:S07]  /*01b0*/  IMAD.MOV R14, RZ, RZ, -R8 ;  /* 0x000000ffff0e7224 */ /* 0x000fce00078e0a08 */
[----:B------:R-:W1:Y:S02]  /*01c0*/  LDC.64 R6, c[0x0][0x380] ;  /* 0x0000e000ff067b82 */ /* 0x000e640000000a00 */
.L_x_2:
[----:B-1----:R-:W-:Y:S01]  /*01d0*/  IMAD.WIDE R8, R0, 0x4, R6 ;  /* 0x0000000400087825 */ /* 0x002fe200078e0206 */
[----:B------:R-:W2:Y:S05]  /*01e0*/  LDG.E R10, desc[UR6][R2.64] ;  /* 0x00000006020a7981 */ /* 0x000eaa000c1e1900 */
[----:B------:R-:W0:Y:S01]  /*01f0*/  LDG.E R9, desc[UR6][R8.64] ;  /* 0x0000000608097981 */ /* 0x000e22000c1e1900 */
[----:B--2---:R-:W-:Y:S01]  /*0200*/  IADD3 R17, PT, PT, R10, 0x1, RZ ;  /* 0x000000010a117810 */ /* 0x004fe20007ffe0ff */
[----:B0-----:R-:W-:-:S06]  /*0210*/  IMAD.WIDE R10, R9, 0x4, R4 ;  /* 0x00000004090a7825 */ /* 0x001fcc00078e0204 */
[----:B------:R-:W2:Y:S04]  /*0220*/  ATOMG.E.MIN.S32.STRONG.GPU PT, R10, desc[UR6][R10.64], R17 ;  /* 0x800000110a0a79a8 */ /* 0x000ea800089ef306 */
[----:B------:R-:W3:Y:S01]  /*0230*/  LDG.E R12, desc[UR6][R2.64] ;  /* 0x00000006020c7981 */ /* 0x000ee2000c1e1900 */
[----:B------:R-:W-:Y:S01]  /*0240*/  VIADD R14, R14, 0x1 ;  /* 0x000000010e0e7836 */ /* 0x000fe20000000000 */
[----:B------:R-:W-:Y:S01]  /*0250*/  IADD3 R0, PT, PT, R0, 0x1, RZ ;  /* 0x0000000100007810 */ /* 0x000fe20007ffe0ff */
[----:B---3--:R-:W-:-:S05]  /*0260*/  VIADD R13, R12, 0x1 ;  /* 0x000000010c0d7836 */ /* 0x008fca0000000000 */
[----:B--2---:R-:W-:-:S13]  /*0270*/  ISETP.GT.AND P1, PT, R10, R13, PT ;  /* 0x0000000d0a00720c */ /* 0x004fda0003f24270 */
[----:B------:R-:W0:Y:S01]  /*0280*/  @P1 LDC.64 R12, c[0x0][0x398] ;  /* 0x0000e600ff0c1b82 */ /* 0x000e220000000a00 */
[----:B------:R-:W-:-:S05]  /*0290*/  @P1 MOV R19, 0x1 ;  /* 0x0000000100131802 */ /* 0x000fca0000000f00 */
[----:B0-----:R2:W-:Y:S01]  /*02a0*/  @P1 STG.E desc[UR6][R12.64], R19 ;  /* 0x000000130c001986 */ /* 0x0015e2000c101906 */
[----:B------:R-:W-:-:S13]  /*02b0*/  ISETP.NE.AND P1, PT, R14, RZ, PT ;  /* 0x000000ff0e00720c */ /* 0x000fda0003f25270 */
[----:B--2---:R-:W-:Y:S05]  /*02c0*/  @P1 BRA `(.L_x_2) ;  /* 0xfffffffc00c01947 */ /* 0x004fea000383ffff */
.L_x_1:
[----:B------:R-:W-:Y:S05]  /*02d0*/  BSYNC.RECONVERGENT B0 ;  /* 0x0000000000007941 */ /* 0x000fea0003800200 */
.L_x_0:
[----:B------:R-:W-:Y:S05]  /*02e0*/  @P0 EXIT ;  /* 0x000000000000094d */ /* 0x000fea0003800000 */
[----:B------:R-:W0:Y:S01]  /*02f0*/  LDC.64 R4, c[0x0][0x390] ;  /* 0x0000e400ff047b82 */ /* 0x000e220000000a00 */
[----:B------:R-:W1:Y:S01]  /*0300*/  LDCU.64 UR4, c[0x0][0x380] ;  /* 0x00007000ff0477ac */ /* 0x000e620008000a00 */
[----:B------:R-:W-:Y:S01]  /*0310*/  IMAD.IADD R6, R0, 0x1, -R15 ;  /* 0x0000000100067824 */ /* 0x000fe200078e0a0f */
[----:B-1----:R-:W-:-:S04]  /*0320*/  UIADD3 UR4, UP0, UPT, UR4, 0x8, URZ ;  /* 0x0000000804047890 */ /* 0x002fc8000ff1e0ff */
[----:B------:R-:W-:-:S12]  /*0330*/  UIADD3.X UR5, UPT, UPT, URZ, UR5, URZ, UP0, !UPT ;  /* 0x00000005ff057290 */ /* 0x000fd800087fe4ff */
.L_x_3:
[----:B------:R-:W-:Y:S01]  /*0340*/  MOV R8, UR4 ;  /* 0x0000000400087c02 */ /* 0x000fe20008000f00 */
[----:B------:R-:W-:Y:S01]  /*0350*/  IMAD.U32 R9, RZ, RZ, UR5 ;  /* 0x00000005ff097e24 */ /* 0x000fe2000f8e00ff */
[----:B------:R-:W2:Y:S03]  /*0360*/  LDG.E R7, desc[UR6][R2.64] ;  /* 0x0000000602077981 */ /* 0x000ea6000c1e1900 */
[----:B------:R-:W-:-:S05]  /*0370*/  IMAD.WIDE R8, R0, 0x4, R8 ;  /* 0x0000000400087825 */ /* 0x000fca00078e0208 */
[----:B------:R-:W0:Y:S01]  /*0380*/  LDG.E R11, desc[UR6][R8.64+-0x8] ;  /* 0xfffff806080b7981 */ /* 0x000e22000c1e1900 */
[----:B--2---:R-:W-:Y:S01]  /*0390*/  IADD3 R7, PT, PT, R7, 0x1, RZ ;  /* 0x0000000107077810 */ /* 0x004fe20007ffe0ff */
[----:B0-----:R-:W-:-:S05]  /*03a0*/  IMAD.WIDE R10, R11, 0x4, R4 ;  /* 0x000000040b0a7825 */ /* 0x001fca00078e0204 */
[----:B------:R-:W2:Y:S04]  /*03b0*/  ATOMG.E.MIN.S32.STRONG.GPU PT, R7, desc[UR6][R10.64], R7 ;  /* 0x800000070a0779a8 */ /* 0x000ea800089ef306 */
[----:B------:R-:W3:Y:S02]  /*03c0*/  LDG.E R13, desc[UR6][R2.64] ;  /* 0x00000006020d7981 */ /* 0x000ee4000c1e1900 */
[----:B---3--:R-:W-:-:S05]  /*03d0*/  VIADD R12, R13, 0x1 ;  /* 0x000000010d0c7836 */ /* 0x008fca0000000000 */
[----:B--2---:R-:W-:-:S13]  /*03e0*/  ISETP.GT.AND P0, PT, R7, R12, PT ;  /* 0x0000000c0700720c */ /* 0x004fda0003f04270 */
[----:B------:R-:W0:Y:S01]  /*03f0*/  @P0 LDC.64 R14, c[0x0][0x398] ;  /* 0x0000e600ff0e0b82 */ /* 0x000e220000000a00 */
[----:B------:R-:W-:-:S05]  /*0400*/  @P0 MOV R21, 0x1 ;  /* 0x0000000100150802 */ /* 0x000fca0000000f00 */
[----:B0-----:R0:W-:Y:S04]  /*0410*/  @P0 STG.E desc[UR6][R14.64], R21 ;  /* 0x000000150e000986 */ /* 0x0011e8000c101906 */
[----:B------:R-:W2:Y:S04]  /*0420*/  @P0 LDG.E R13, desc[UR6][R2.64] ;  /* 0x00000006020d0981 */ /* 0x000ea8000c1e1900 */
[----:B------:R-:W3:Y:S01]  /*0430*/  LDG.E R17, desc[UR6][R8.64+-0x4] ;  /* 0xfffffc0608117981 */ /* 0x000ee2000c1e1900 */
[----:B--2---:R-:W-:Y:S02]  /*0440*/  VIADD R19, R13, 0x1 ;  /* 0x000000010d137836 */ /* 0x004fe40000000000 */
[----:B---3--:R-:W-:-:S06]  /*0450*/  IMAD.WIDE R12, R17, 0x4, R4 ;  /* 0x00000004110c7825 */ /* 0x008fcc00078e0204 */
[----:B------:R-:W2:Y:S04]  /*0460*/  ATOMG.E.MIN.S32.STRONG.GPU PT, R12, desc[UR6][R12.64], R19 ;  /* 0x800000130c0c79a8 */ /* 0x000ea800089ef306 */
[----:B------:R-:W3:Y:S02]  /*0470*/  LDG.E R10, desc[UR6][R2.64] ;  /* 0x00000006020a7981 */ /* 0x000ee4000c1e1900 */
[----:B---3--:R-:W-:-:S04]  /*0480*/  IADD3 R7, PT, PT, R10, 0x1, RZ ;  /* 0x000000010a077810 */ /* 0x008fc80007ffe0ff */
[----:B--2---:R-:W-:-:S13]  /*0490*/  ISETP.GT.AND P0, PT, R12, R7, PT ;  /* 0x000000070c00720c */ /* 0x004fda0003f04270 */
[----:B------:R-:W1:Y:S01]  /*04a0*/  @P0 LDC.64 R16, c[0x0][0x398] ;  /* 0x0000e600ff100b82 */ /* 0x000e620000000a00 */
[----:B------:R-:W-:-:S05]  /*04b0*/  @P0 IMAD.MOV.U32 R23, RZ, RZ, 0x1 ;  /* 0x00000001ff170424 */ /* 0x000fca00078e00ff */
[----:B-1----:R1:W-:Y:S04]  /*04c0*/  @P0 STG.E desc[UR6][R16.64], R23 ;  /* 0x0000001710000986 */ /* 0x0023e8000c101906 */
[----:B------:R-:W2:Y:S04]  /*04d0*/  @P0 LDG.E R10, desc[UR6][R2.64] ;  /* 0x00000006020a0981 */ /* 0x000ea8000c1e1900 */
[----:B------:R-:W3:Y:S01]  /*04e0*/  LDG.E R11, desc[UR6][R8.64] ;  /* 0x00000006080b7981 */ /* 0x000ee2000c1e1900 */
[----:B--2---:R-:W-:Y:S01]  /*04f0*/  IADD3 R7, PT, PT, R10, 0x1, RZ ;  /* 0x000000010a077810 */ /* 0x004fe20007ffe0ff */
[----:B---3--:R-:W-:-:S05]  /*0500*/  IMAD.WIDE R10, R11, 0x4, R4 ;  /* 0x000000040b0a7825 */ /* 0x008fca00078e0204 */
[----:B------:R-:W2:Y:S04]  /*0510*/  ATOMG.E.MIN.S32.STRONG.GPU PT, R7, desc[UR6][R10.64], R7 ;  /* 0x800000070a0779a8 */ /* 0x000ea800089ef306 */
[----:B------:R-:W3:Y:S02]  /*0520*/  LDG.E R18, desc[UR6][R2.64] ;  /* 0x0000000602127981 */ /* 0x000ee4000c1e1900 */
[----:B---3--:R-:W-:-:S05]  /*0530*/  VIADD R12, R18, 0x1 ;  /* 0x00000001120c7836 */ /* 0x008fca0000000000 */
[----:B--2---:R-:W-:-:S13]  /*0540*/  ISETP.GT.AND P0, PT, R7, R12, PT ;  /* 0x0000000c0700720c */ /* 0x004fda0003f04270 */
[----:B0-----:R-:W0:Y:S01]  /*0550*/  @P0 LDC.64 R14, c[0x0][0x398] ;  /* 0x0000e600ff0e0b82 */ /* 0x001e220000000a00 */
[----:B------:R-:W-:-:S05]  /*0560*/  @P0 MOV R19, 0x1 ;  /* 0x0000000100130802 */ /* 0x000fca0000000f00 */
[----:B0-----:R2:W-:Y:S04]  /*0570*/  @P0 STG.E desc[UR6][R14.64], R19 ;  /* 0x000000130e000986 */ /* 0x0015e8000c101906 */
[----:B------:R-:W3:Y:S04]  /*0580*/  LDG.E R13, desc[UR6][R8.64+0x4] ;  /* 0x00000406080d7981 */ /* 0x000ee8000c1e1900 */
[----:B------:R-:W1:Y:S01]  /*0590*/  @P0 LDG.E R18, desc[UR6][R2.64] ;  /* 0x0000000602120981 */ /* 0x000e62000c1e1900 */
[----:B---3--:R-:W-:-:S04]  /*05a0*/  IMAD.WIDE R12, R13, 0x4, R4 ;  /* 0x000000040d0c7825 */ /* 0x008fc800078e0204 */
[----:B-1----:R-:W-:-:S05]  /*05b0*/  VIADD R17, R18, 0x1 ;  /* 0x0000000112117836 */ /* 0x002fca0000000000 */
[----:B------:R-:W3:Y:S04]  /*05c0*/  ATOMG.E.MIN.S32.STRONG.GPU PT, R12, desc[UR6][R12.64], R17 ;  /* 0x800000110c0c79a8 */ /* 0x000ee800089ef306 */
[----:B------:R-:W4:Y:S01]  /*05d0*/  LDG.E R7, desc[UR6][R2.64] ;  /* 0x0000000602077981 */ /* 0x000f22000c1e1900 */
[----:B------:R-:W-:Y:S01]  /*05e0*/  IADD3 R6, PT, PT, R6, 0x4, RZ ;  /* 0x0000000406067810 */ /* 0x000fe20007ffe0ff */
[----:B------:R-:W-:Y:S01]  /*05f0*/  VIADD R0, R0, 0x4 ;  /* 0x0000000400007836 */ /* 0x000fe20000000000 */
[----:B----4-:R-:W-:-:S04]  /*0600*/  IADD3 R7, PT, PT, R7, 0x1, RZ ;  /* 0x0000000107077810 */ /* 0x010fc80007ffe0ff */
[----:B---3--:R-:W-:-:S13]  /*0610*/  ISETP.GT.AND P0, PT, R12, R7, PT ;  /* 0x000000070c00720c */ /* 0x008fda0003f04270 */
[----:B------:R-:W0:Y:S01]  /*0620*/  @P0 LDC.64 R10, c[0x0][0x398] ;  /* 0x0000e600ff0a0b82 */ /* 0x000e220000000a00 */
[----:B------:R-:W-:-:S05]  /*0630*/  @P0 IMAD.MOV.U32 R7, RZ, RZ, 0x1 ;  /* 0x00000001ff070424 */ /* 0x000fca00078e00ff */
[----:B0-----:R2:W-:Y:S01]  /*0640*/  @P0 STG.E desc[UR6][R10.64], R7 ;  /* 0x000000070a000986 */ /* 0x0015e2000c101906 */
[----:B------:R-:W-:-:S13]  /*0650*/  ISETP.NE.AND P0, PT, R6, RZ, PT ;  /* 0x000000ff0600720c */ /* 0x000fda0003f05270 */
[----:B--2---:R-:W-:Y:S05]  /*0660*/  @P0 BRA `(.L_x_3) ;  /* 0xfffffffc00340947 */ /* 0x004fea000383ffff */
[----:B------:R-:W-:Y:S05]  /*0670*/  EXIT ;  /* 0x000000000000794d */ /* 0x000fea0003800000 */
.L_x_4:
[----:B------:R-:W-:-:S00]  /*0680*/  BRA `(.L_x_4) ;  /* 0xfffffffc00fc7947 */ /* 0x000fc0000383ffff */
[----:B------:R-:W-:-:S00]  /*0690*/  NOP ;  /* 0x0000000000007918 */ /* 0x000fc00000000000 */
        /* <DEDUP_REMOVED lines=14> */
.L_x_5:


//--------------------- .nv.shared.reserved.0     --------------------------
	.section	.nv.shared.reserved.0,"aw",@nobits
	.weak		__nv_reservedSMEM_offset_0_alias
	.size		__nv_reservedSMEM_offset_0_alias, 0, 64
	.other		__nv_reservedSMEM_offset_0_alias,@"STO_CUDA_RESERVED_SHARED STV_DEFAULT"
__nv_reservedSMEM_offset_0_alias:
	.zero		0
	.zero		64


//--------------------- .nv.constant0._Z7bfs_gpuPiS_S_S_i --------------------------
	.section	.nv.constant0._Z7bfs_gpuPiS_S_S_i,"a",@progbits
	.sectionflags	@""
	.align	4
.nv.constant0._Z7bfs_gpuPiS_S_S_i:
	.zero		932


//--------------------- SYMBOLS --------------------------

	.type		.nv.reservedSmem.offset0,@object
	.size		.nv.reservedSmem.offset0,0x4
